//
// Generated by NVIDIA NVVM Compiler
//
// Compiler Build ID: CL-36424714
// Cuda compilation tools, release 13.0, V13.0.88
// Based on NVVM 20.0.0
//

.version 9.0
.target sm_100
.address_size 64

	// .globl	_Z37Kernel_semi_implicit_time_integrationiiffffPfS_P6float2S1_S1_

.visible .entry _Z37Kernel_semi_implicit_time_integrationiiffffPfS_P6float2S1_S1_(
	.param .u32 _Z37Kernel_semi_implicit_time_integrationiiffffPfS_P6float2S1_S1__param_0,
	.param .u32 _Z37Kernel_semi_implicit_time_integrationiiffffPfS_P6float2S1_S1__param_1,
	.param .f32 _Z37Kernel_semi_implicit_time_integrationiiffffPfS_P6float2S1_S1__param_2,
	.param .f32 _Z37Kernel_semi_implicit_time_integrationiiffffPfS_P6float2S1_S1__param_3,
	.param .f32 _Z37Kernel_semi_implicit_time_integrationiiffffPfS_P6float2S1_S1__param_4,
	.param .f32 _Z37Kernel_semi_implicit_time_integrationiiffffPfS_P6float2S1_S1__param_5,
	.param .u64 .ptr .align 1 _Z37Kernel_semi_implicit_time_integrationiiffffPfS_P6float2S1_S1__param_6,
	.param .u64 .ptr .align 1 _Z37Kernel_semi_implicit_time_integrationiiffffPfS_P6float2S1_S1__param_7,
	.param .u64 .ptr .align 1 _Z37Kernel_semi_implicit_time_integrationiiffffPfS_P6float2S1_S1__param_8,
	.param .u64 .ptr .align 1 _Z37Kernel_semi_implicit_time_integrationiiffffPfS_P6float2S1_S1__param_9,
	.param .u64 .ptr .align 1 _Z37Kernel_semi_implicit_time_integrationiiffffPfS_P6float2S1_S1__param_10
)
{
	.reg .b32 	%r<11>;
	.reg .b32 	%f<29>;
	.reg .b64 	%rd<18>;

	ld.param.u32 	%r1, [_Z37Kernel_semi_implicit_time_integrationiiffffPfS_P6float2S1_S1__param_0];
	ld.param.f32 	%f1, [_Z37Kernel_semi_implicit_time_integrationiiffffPfS_P6float2S1_S1__param_2];
	ld.param.f32 	%f2, [_Z37Kernel_semi_implicit_time_integrationiiffffPfS_P6float2S1_S1__param_3];
	ld.param.f32 	%f3, [_Z37Kernel_semi_implicit_time_integrationiiffffPfS_P6float2S1_S1__param_4];
	ld.param.f32 	%f4, [_Z37Kernel_semi_implicit_time_integrationiiffffPfS_P6float2S1_S1__param_5];
	ld.param.u64 	%rd1, [_Z37Kernel_semi_implicit_time_integrationiiffffPfS_P6float2S1_S1__param_6];
	ld.param.u64 	%rd2, [_Z37Kernel_semi_implicit_time_integrationiiffffPfS_P6float2S1_S1__param_7];
	ld.param.u64 	%rd3, [_Z37Kernel_semi_implicit_time_integrationiiffffPfS_P6float2S1_S1__param_8];
	ld.param.u64 	%rd4, [_Z37Kernel_semi_implicit_time_integrationiiffffPfS_P6float2S1_S1__param_9];
	ld.param.u64 	%rd5, [_Z37Kernel_semi_implicit_time_integrationiiffffPfS_P6float2S1_S1__param_10];
	cvta.to.global.u64 	%rd6, %rd5;
	cvta.to.global.u64 	%rd7, %rd4;
	cvta.to.global.u64 	%rd8, %rd1;
	cvta.to.global.u64 	%rd9, %rd3;
	cvta.to.global.u64 	%rd10, %rd2;
	mov.u32 	%r2, %ntid.x;
	mov.u32 	%r3, %ctaid.x;
	mov.u32 	%r4, %tid.x;
	mad.lo.s32 	%r5, %r2, %r3, %r4;
	mov.u32 	%r6, %ntid.y;
	mov.u32 	%r7, %ctaid.y;
	mov.u32 	%r8, %tid.y;
	mad.lo.s32 	%r9, %r6, %r7, %r8;
	mad.lo.s32 	%r10, %r1, %r9, %r5;
	mul.f32 	%f5, %f1, %f2;
	mul.f32 	%f6, %f5, %f3;
	mul.f32 	%f7, %f6, %f4;
	mul.wide.s32 	%rd11, %r10, 4;
	add.s64 	%rd12, %rd10, %rd11;
	ld.global.f32 	%f8, [%rd12];
	fma.rn.f32 	%f9, %f7, %f8, 0f3F800000;
	mul.wide.s32 	%rd13, %r10, 8;
	add.s64 	%rd14, %rd9, %rd13;
	ld.global.v2.f32 	{%f10, %f11}, [%rd14];
	mul.f32 	%f12, %f1, %f3;
	add.s64 	%rd15, %rd8, %rd11;
	ld.global.f32 	%f13, [%rd15];
	mul.f32 	%f14, %f12, %f13;
	add.s64 	%rd16, %rd7, %rd13;
	ld.global.v2.f32 	{%f15, %f16}, [%rd16];
	add.s64 	%rd17, %rd6, %rd13;
	ld.global.v2.f32 	{%f17, %f18}, [%rd17];
	add.f32 	%f19, %f15, %f17;
	mul.f32 	%f20, %f14, %f19;
	sub.f32 	%f21, %f10, %f20;
	div.rn.f32 	%f22, %f21, %f9;
	st.global.f32 	[%rd14], %f22;
	ld.global.f32 	%f23, [%rd15];
	mul.f32 	%f24, %f12, %f23;
	add.f32 	%f25, %f16, %f18;
	mul.f32 	%f26, %f24, %f25;
	sub.f32 	%f27, %f11, %f26;
	div.rn.f32 	%f28, %f27, %f9;
	st.global.f32 	[%rd14+4], %f28;
	ret;

}


// ===== COMPILED SASS (sm_100) =====

	.target	sm_100

	.elftype	@"ET_EXEC"


//--------------------- .note.nv.tkinfo           --------------------------
	.section	.note.nv.tkinfo,"",@"SHT_NOTE"
	.sectionflags	@"SHF_NOTE_NV_TKINFO"
	.tkinfo
        /*0018*/ 	.word	0x00000002
        /*0030*/ 	.string	""
        /*0030*/ 	.string	"ptxas"
        /*0030*/ 	.string	"Cuda compilation tools, release 13.0, V13.0.88"
        /*0030*/ 	.string	"Build cuda_13.0.r13.0/compiler.36424714_0"
        /*0030*/ 	.string	"-arch sm_100 -m 64 "



//--------------------- .note.nv.cuinfo           --------------------------
	.section	.note.nv.cuinfo,"",@"SHT_NOTE"
	.sectionflags	@"SHF_NOTE_NV_CUINFO"
        /*0018*/ 	.short	0x0002
        /*001a*/ 	.short	0x0064
        /*001c*/ 	.short	0x0082
	.zero		2


//--------------------- .nv.info                  --------------------------
	.section	.nv.info,"",@"SHT_CUDA_INFO"
	.align	4


	//----- nvinfo : EIATTR_REGCOUNT
	.align		4
        /*0000*/ 	.byte	0x04, 0x2f
        /*0002*/ 	.short	(.L_1 - .L_0)
	.align		4
.L_0:
        /*0004*/ 	.word	index@(_Z37Kernel_semi_implicit_time_integrationiiffffPfS_P6float2S1_S1_)
        /*0008*/ 	.word	0x00000016


	//----- nvinfo : EIATTR_FRAME_SIZE
	.align		4
.L_1:
        /*000c*/ 	.byte	0x04, 0x11
        /*000e*/ 	.short	(.L_3 - .L_2)
	.align		4
.L_2:
        /*0010*/ 	.word	index@($__internal_0_$__cuda_sm3x_div_rn_noftz_f32_slowpath)
        /*0014*/ 	.word	0x00000000


	//----- nvinfo : EIATTR_FRAME_SIZE
	.align		4
.L_3:
        /*0018*/ 	.byte	0x04, 0x11
        /*001a*/ 	.short	(.L_5 - .L_4)
	.align		4
.L_4:
        /*001c*/ 	.word	index@(_Z37Kernel_semi_implicit_time_integrationiiffffPfS_P6float2S1_S1_)
        /*0020*/ 	.word	0x00000000


	//----- nvinfo : EIATTR_MIN_STACK_SIZE
	.align		4
.L_5:
        /*0024*/ 	.byte	0x04, 0x12
        /*0026*/ 	.short	(.L_7 - .L_6)
	.align		4
.L_6:
        /*0028*/ 	.word	index@(_Z37Kernel_semi_implicit_time_integrationiiffffPfS_P6float2S1_S1_)
        /*002c*/ 	.word	0x00000000
.L_7:


//--------------------- .nv.compat                --------------------------
	.section	.nv.compat,"",@"SHT_CUDA_COMPAT_INFO"
	.align	4
        /*0000*/ 	.byte	0x02, 0x09, 0x00, 0x00, 0x02, 0x02, 0x01, 0x00, 0x02, 0x05, 0x05, 0x00, 0x03, 0x07, 0x01, 0x01
        /*0010*/ 	.byte	0x02, 0x03, 0x00, 0x00, 0x02, 0x06, 0x01, 0x00, 0x04, 0x0b, 0x08, 0x00, 0x01, 0x00, 0x00, 0x00
        /*0020*/ 	.byte	0x00, 0x00, 0x00, 0x00


//--------------------- .nv.info._Z37Kernel_semi_implicit_time_integrationiiffffPfS_P6float2S1_S1_ --------------------------
	.section	.nv.info._Z37Kernel_semi_implicit_time_integrationiiffffPfS_P6float2S1_S1_,"",@"SHT_CUDA_INFO"
	.sectionflags	@""
	.align	4


	//----- nvinfo : EIATTR_CUDA_API_VERSION
	.align		4
        /*0000*/ 	.byte	0x04, 0x37
        /*0002*/ 	.short	(.L_9 - .L_8)
.L_8:
        /*0004*/ 	.word	0x00000082


	//----- nvinfo : EIATTR_KPARAM_INFO
	.align		4
.L_9:
        /*0008*/ 	.byte	0x04, 0x17
        /*000a*/ 	.short	(.L_11 - .L_10)
.L_10:
        /*000c*/ 	.word	0x00000000
        /*0010*/ 	.short	0x000a
        /*0012*/ 	.short	0x0038
        /*0014*/ 	.byte	0x00, 0xf5, 0x21, 0x00


	//----- nvinfo : EIATTR_KPARAM_INFO
	.align		4
.L_11:
        /*0018*/ 	.byte	0x04, 0x17
        /*001a*/ 	.short	(.L_13 - .L_12)
.L_12:
        /*001c*/ 	.word	0x00000000
        /*0020*/ 	.short	0x0009
        /*0022*/ 	.short	0x0030
        /*0024*/ 	.byte	0x00, 0xf5, 0x21, 0x00


	//----- nvinfo : EIATTR_KPARAM_INFO
	.align		4
.L_13:
        /*0028*/ 	.byte	0x04, 0x17
        /*002a*/ 	.short	(.L_15 - .L_14)
.L_14:
        /*002c*/ 	.word	0x00000000
        /*0030*/ 	.short	0x0008
        /*0032*/ 	.short	0x0028
        /*0034*/ 	.byte	0x00, 0xf5, 0x21, 0x00


	//----- nvinfo : EIATTR_KPARAM_INFO
	.align		4
.L_15:
        /*0038*/ 	.byte	0x04, 0x17
        /*003a*/ 	.short	(.L_17 - .L_16)
.L_16:
        /*003c*/ 	.word	0x00000000
        /*0040*/ 	.short	0x0007
        /*0042*/ 	.short	0x0020
        /*0044*/ 	.byte	0x00, 0xf5, 0x21, 0x00


	//----- nvinfo : EIATTR_KPARAM_INFO
	.align		4
.L_17:
        /*0048*/ 	.byte	0x04, 0x17
        /*004a*/ 	.short	(.L_19 - .L_18)
.L_18:
        /*004c*/ 	.word	0x00000000
        /*0050*/ 	.short	0x0006
        /*0052*/ 	.short	0x0018
        /*0054*/ 	.byte	0x00, 0xf5, 0x21, 0x00


	//----- nvinfo : EIATTR_KPARAM_INFO
	.align		4
.L_19:
        /*0058*/ 	.byte	0x04, 0x17
        /*005a*/ 	.short	(.L_21 - .L_20)
.L_20:
        /*005c*/ 	.word	0x00000000
        /*0060*/ 	.short	0x0005
        /*0062*/ 	.short	0x0014
        /*0064*/ 	.byte	0x00, 0xf0, 0x11, 0x00


	//----- nvinfo : EIATTR_KPARAM_INFO
	.align		4
.L_21:
        /*0068*/ 	.byte	0x04, 0x17
        /*006a*/ 	.short	(.L_23 - .L_22)
.L_22:
        /*006c*/ 	.word	0x00000000
        /*0070*/ 	.short	0x0004
        /*0072*/ 	.short	0x0010
        /*0074*/ 	.byte	0x00, 0xf0, 0x11, 0x00


	//----- nvinfo : EIATTR_KPARAM_INFO
	.align		4
.L_23:
        /*0078*/ 	.byte	0x04, 0x17
        /*007a*/ 	.short	(.L_25 - .L_24)
.L_24:
        /*007c*/ 	.word	0x00000000
        /*0080*/ 	.short	0x0003
        /*0082*/ 	.short	0x000c
        /*0084*/ 	.byte	0x00, 0xf0, 0x11, 0x00


	//----- nvinfo : EIATTR_KPARAM_INFO
	.align		4
.L_25:
        /*0088*/ 	.byte	0x04, 0x17
        /*008a*/ 	.short	(.L_27 - .L_26)
.L_26:
        /*008c*/ 	.word	0x00000000
        /*0090*/ 	.short	0x0002
        /*0092*/ 	.short	0x0008
        /*0094*/ 	.byte	0x00, 0xf0, 0x11, 0x00


	//----- nvinfo : EIATTR_KPARAM_INFO
	.align		4
.L_27:
        /*0098*/ 	.byte	0x04, 0x17
        /*009a*/ 	.short	(.L_29 - .L_28)
.L_28:
        /*009c*/ 	.word	0x00000000
        /*00a0*/ 	.short	0x0001
        /*00a2*/ 	.short	0x0004
        /*00a4*/ 	.byte	0x00, 0xf0, 0x11, 0x00


	//----- nvinfo : EIATTR_KPARAM_INFO
	.align		4
.L_29:
        /*00a8*/ 	.byte	0x04, 0x17
        /*00aa*/ 	.short	(.L_31 - .L_30)
.L_30:
        /*00ac*/ 	.word	0x00000000
        /*00b0*/ 	.short	0x0000
        /*00b2*/ 	.short	0x0000
        /*00b4*/ 	.byte	0x00, 0xf0, 0x11, 0x00


	//----- nvinfo : EIATTR_SPARSE_MMA_MASK
	.align		4
.L_31:
        /*00b8*/ 	.byte	0x03, 0x50
        /*00ba*/ 	.short	0x0000


	//----- nvinfo : EIATTR_MAXREG_COUNT
	.align		4
        /*00bc*/ 	.byte	0x03, 0x1b
        /*00be*/ 	.short	0x00ff


	//----- nvinfo : EIATTR_MERCURY_ISA_VERSION
	.align		4
        /*00c0*/ 	.byte	0x03, 0x5f
        /*00c2*/ 	.short	0x0101


	//----- nvinfo : EIATTR_VRC_CTA_INIT_COUNT
	.align		4
        /*00c4*/ 	.byte	0x02, 0x4a
	.zero		1
	.zero		1


	//----- nvinfo : EIATTR_EXIT_INSTR_OFFSETS
	.align		4
        /*00c8*/ 	.byte	0x04, 0x1c
        /*00ca*/ 	.short	(.L_33 - .L_32)


	//   ....[0]....
.L_32:
        /*00cc*/ 	.word	0x00000460


	//----- nvinfo : EIATTR_CRS_STACK_SIZE
	.align		4
.L_33:
        /*00d0*/ 	.byte	0x04, 0x1e
        /*00d2*/ 	.short	(.L_35 - .L_34)
.L_34:
        /*00d4*/ 	.word	0x00000000


	//----- nvinfo : EIATTR_CBANK_PARAM_SIZE
	.align		4
.L_35:
        /*00d8*/ 	.byte	0x03, 0x19
        /*00da*/ 	.short	0x0040


	//----- nvinfo : EIATTR_PARAM_CBANK
	.align		4
        /*00dc*/ 	.byte	0x04, 0x0a
        /*00de*/ 	.short	(.L_37 - .L_36)
	.align		4
.L_36:
        /*00e0*/ 	.word	index@(.nv.constant0._Z37Kernel_semi_implicit_time_integrationiiffffPfS_P6float2S1_S1_)
        /*00e4*/ 	.short	0x0380
        /*00e6*/ 	.short	0x0040


	//----- nvinfo : EIATTR_SW_WAR
	.align		4
.L_37:
        /*00e8*/ 	.byte	0x04, 0x36
        /*00ea*/ 	.short	(.L_39 - .L_38)
.L_38:
        /*00ec*/ 	.word	0x00000008
.L_39:


//--------------------- .nv.callgraph             --------------------------
	.section	.nv.callgraph,"",@"SHT_CUDA_CALLGRAPH"
	.align	4
	.sectionentsize	8
	.align		4
        /*0000*/ 	.word	0x00000000
	.align		4
        /*0004*/ 	.word	0xffffffff
	.align		4
        /*0008*/ 	.word	0x00000000
	.align		4
        /*000c*/ 	.word	0xfffffffe
	.align		4
        /*0010*/ 	.word	0x00000000
	.align		4
        /*0014*/ 	.word	0xfffffffd
	.align		4
        /*0018*/ 	.word	0x00000000
	.align		4
        /*001c*/ 	.word	0xfffffffc


//--------------------- .text._Z37Kernel_semi_implicit_time_integrationiiffffPfS_P6float2S1_S1_ --------------------------
	.section	.text._Z37Kernel_semi_implicit_time_integrationiiffffPfS_P6float2S1_S1_,"ax",@progbits
	.align	128
        .global         _Z37Kernel_semi_implicit_time_integrationiiffffPfS_P6float2S1_S1_
        .type           _Z37Kernel_semi_implicit_time_integrationiiffffPfS_P6float2S1_S1_,@function
        .size           _Z37Kernel_semi_implicit_time_integrationiiffffPfS_P6float2S1_S1_,(.L_x_16 - _Z37Kernel_semi_implicit_time_integrationiiffffPfS_P6float2S1_S1_)
        .other          _Z37Kernel_semi_implicit_time_integrationiiffffPfS_P6float2S1_S1_,@"STO_CUDA_ENTRY STV_DEFAULT"
_Z37Kernel_semi_implicit_time_integrationiiffffPfS_P6float2S1_S1_:
.text._Z37Kernel_semi_implicit_time_integrationiiffffPfS_P6float2S1_S1_:
[----:B------:R-:W-:Y:S01]  /*0000*/  LDC R1, c[0x0][0x37c] ;  /* 0x0000df00ff017b82 */ /* 0x000fe20000000800 */
[----:B------:R-:W0:Y:S01]  /*0010*/  S2R R0, SR_CTAID.X ;  /* 0x0000000000007919 */ /* 0x000e220000002500 */
[----:B------:R-:W0:Y:S06]  /*0020*/  LDCU UR6, c[0x0][0x360] ;  /* 0x00006c00ff0677ac */ /* 0x000e2c0008000800 */
[----:B------:R-:W1:Y:S01]  /*0030*/  LDC.64 R2, c[0x0][0x3a0] ;  /* 0x0000e800ff027b82 */ /* 0x000e620000000a00 */
[----:B------:R-:W0:Y:S01]  /*0040*/  S2R R5, SR_TID.X ;  /* 0x0000000000057919 */ /* 0x000e220000002100 */
[----:B------:R-:W2:Y:S01]  /*0050*/  LDCU UR7, c[0x0][0x364] ;  /* 0x00006c80ff0777ac */ /* 0x000ea20008000800 */
[----:B------:R-:W2:Y:S01]  /*0060*/  S2R R4, SR_CTAID.Y ;  /* 0x0000000000047919 */ /* 0x000ea20000002600 */
[----:B------:R-:W3:Y:S04]  /*0070*/  LDCU UR8, c[0x0][0x380] ;  /* 0x00007000ff0877ac */ /* 0x000ee80008000800 */
[----:B------:R-:W4:Y:S01]  /*0080*/  LDC.64 R10, c[0x0][0x3b0] ;  /* 0x0000ec00ff0a7b82 */ /* 0x000f220000000a00 */
[----:B------:R-:W2:Y:S01]  /*0090*/  S2R R7, SR_TID.Y ;  /* 0x0000000000077919 */ /* 0x000ea20000002200 */
[----:B------:R-:W5:Y:S06]  /*00a0*/  LDCU.64 UR4, c[0x0][0x358] ;  /* 0x00006b00ff0477ac */ /* 0x000f6c0008000a00 */
[----:B------:R-:W4:Y:S08]  /*00b0*/  LDC.64 R8, c[0x0][0x3b8] ;  /* 0x0000ee00ff087b82 */ /* 0x000f300000000a00 */
[----:B------:R-:W4:Y:S08]  /*00c0*/  LDC.64 R12, c[0x0][0x398] ;  /* 0x0000e600ff0c7b82 */ /* 0x000f300000000a00 */
[----:B------:R-:W4:Y:S01]  /*00d0*/  LDC.64 R16, c[0x0][0x388] ;  /* 0x0000e200ff107b82 */ /* 0x000f220000000a00 */
[----:B0-----:R-:W-:-:S02]  /*00e0*/  IMAD R0, R0, UR6, R5 ;  /* 0x0000000600007c24 */ /* 0x001fc4000f8e0205 */
[----:B--2---:R-:W-:Y:S01]  /*00f0*/  IMAD R5, R4, UR7, R7 ;  /* 0x0000000704057c24 */ /* 0x004fe2000f8e0207 */
[----:B------:R-:W0:Y:S03]  /*0100*/  LDCU.64 UR6, c[0x0][0x390] ;  /* 0x00007200ff0677ac */ /* 0x000e260008000a00 */
[----:B---3--:R-:W-:Y:S02]  /*0110*/  IMAD R7, R5, UR8, R0 ;  /* 0x0000000805077c24 */ /* 0x008fe4000f8e0200 */
[----:B------:R-:W2:Y:S02]  /*0120*/  LDC.64 R4, c[0x0][0x3a8] ;  /* 0x0000ea00ff047b82 */ /* 0x000ea40000000a00 */
[----:B-1----:R-:W-:-:S06]  /*0130*/  IMAD.WIDE R2, R7, 0x4, R2 ;  /* 0x0000000407027825 */ /* 0x002fcc00078e0202 */
[----:B-----5:R1:W3:Y:S01]  /*0140*/  LDG.E R3, desc[UR4][R2.64] ;  /* 0x0000000402037981 */ /* 0x0202e2000c1e1900 */
[----:B----4-:R-:W-:-:S04]  /*0150*/  IMAD.WIDE R10, R7, 0x8, R10 ;  /* 0x00000008070a7825 */ /* 0x010fc800078e020a */
[C---:B------:R-:W-:Y:S02]  /*0160*/  IMAD.WIDE R8, R7.reuse, 0x8, R8 ;  /* 0x0000000807087825 */ /* 0x040fe400078e0208 */
[----:B------:R-:W4:Y:S02]  /*0170*/  LDG.E.64 R10, desc[UR4][R10.64] ;  /* 0x000000040a0a7981 */ /* 0x000f24000c1e1b00 */
[C---:B------:R-:W-:Y:S02]  /*0180*/  IMAD.WIDE R12, R7.reuse, 0x4, R12 ;  /* 0x00000004070c7825 */ /* 0x040fe400078e020c */
[----:B------:R-:W4:Y:S04]  /*0190*/  LDG.E.64 R8, desc[UR4][R8.64] ;  /* 0x0000000408087981 */ /* 0x000f28000c1e1b00 */
[----:B------:R-:W5:Y:S01]  /*01a0*/  LDG.E R15, desc[UR4][R12.64] ;  /* 0x000000040c0f7981 */ /* 0x000f62000c1e1900 */
[----:B--2---:R-:W-:-:S05]  /*01b0*/  IMAD.WIDE R4, R7, 0x8, R4 ;  /* 0x0000000807047825 */ /* 0x004fca00078e0204 */
[----:B------:R-:W2:Y:S01]  /*01c0*/  LDG.E.64 R6, desc[UR4][R4.64] ;  /* 0x0000000404067981 */ /* 0x000ea2000c1e1b00 */
[----:B------:R-:W-:-:S04]  /*01d0*/  FMUL R0, R16, R17 ;  /* 0x0000001110007220 */ /* 0x000fc80000400000 */
[----:B0-----:R-:W-:-:S04]  /*01e0*/  FMUL R0, R0, UR6 ;  /* 0x0000000600007c20 */ /* 0x001fc80008400000 */
[----:B------:R-:W-:Y:S01]  /*01f0*/  FMUL R0, R0, UR7 ;  /* 0x0000000700007c20 */ /* 0x000fe20008400000 */
[----:B-1----:R-:W-:Y:S01]  /*0200*/  FMUL R2, R16, UR6 ;  /* 0x0000000610027c20 */ /* 0x002fe20008400000 */
[----:B------:R-:W-:Y:S02]  /*0210*/  BSSY.RECONVERGENT B0, `(.L_x_0) ;  /* 0x0000010000007945 */ /* 0x000fe40003800200 */
[----:B---3--:R-:W-:-:S04]  /*0220*/  FFMA R3, R0, R3, 1 ;  /* 0x3f80000000037423 */ /* 0x008fc80000000003 */
[----:B------:R-:W0:Y:S01]  /*0230*/  MUFU.RCP R14, R3 ;  /* 0x00000003000e7308 */ /* 0x000e220000001000 */
[----:B----4-:R-:W-:Y:S01]  /*0240*/  FADD R0, R10, R8 ;  /* 0x000000080a007221 */ /* 0x010fe20000000000 */
[----:B-----5:R-:W-:-:S04]  /*0250*/  FMUL R15, R2, R15 ;  /* 0x0000000f020f7220 */ /* 0x020fc80000400000 */
[----:B--2---:R-:W-:Y:S01]  /*0260*/  FFMA R0, -R15, R0, R6 ;  /* 0x000000000f007223 */ /* 0x004fe20000000106 */
[----:B0-----:R-:W-:-:S03]  /*0270*/  FFMA R17, -R3, R14, 1 ;  /* 0x3f80000003117423 */ /* 0x001fc6000000010e */
[----:B------:R-:W0:Y:S01]  /*0280*/  FCHK P0, R0, R3 ;  /* 0x0000000300007302 */ /* 0x000e220000000000 */
[----:B------:R-:W-:-:S04]  /*0290*/  FFMA R17, R14, R17, R14 ;  /* 0x000000110e117223 */ /* 0x000fc8000000000e */
[----:B------:R-:W-:-:S04]  /*02a0*/  FFMA R6, R0, R17, RZ ;  /* 0x0000001100067223 */ /* 0x000fc800000000ff */
[----:B------:R-:W-:-:S04]  /*02b0*/  FFMA R8, -R3, R6, R0 ;  /* 0x0000000603087223 */ /* 0x000fc80000000100 */
[----:B------:R-:W-:Y:S01]  /*02c0*/  FFMA R17, R17, R8, R6 ;  /* 0x0000000811117223 */ /* 0x000fe20000000006 */
[----:B0-----:R-:W-:Y:S06]  /*02d0*/  @!P0 BRA `(.L_x_1) ;  /* 0x00000000000c8947 */ /* 0x001fec0003800000 */
[----:B------:R-:W-:-:S07]  /*02e0*/  MOV R6, 0x300 ;  /* 0x0000030000067802 */ /* 0x000fce0000000f00 */
[----:B------:R-:W-:Y:S05]  /*02f0*/  CALL.REL.NOINC `($__internal_0_$__cuda_sm3x_div_rn_noftz_f32_slowpath) ;  /* 0x00000000005c7944 */ /* 0x000fea0003c00000 */
[----:B------:R-:W-:-:S07]  /*0300*/  IMAD.MOV.U32 R17, RZ, RZ, R0 ;  /* 0x000000ffff117224 */ /* 0x000fce00078e0000 */
.L_x_1:
[----:B------:R-:W-:Y:S05]  /*0310*/  BSYNC.RECONVERGENT B0 ;  /* 0x0000000000007941 */ /* 0x000fea0003800200 */
.L_x_0:
[----:B------:R0:W-:Y:S04]  /*0320*/  STG.E desc[UR4][R4.64], R17 ;  /* 0x0000001104007986 */ /* 0x0001e8000c101904 */
[----:B------:R-:W2:Y:S01]  /*0330*/  LDG.E R13, desc[UR4][R12.64] ;  /* 0x000000040c0d7981 */ /* 0x000ea2000c1e1900 */
[----:B------:R-:W1:Y:S01]  /*0340*/  MUFU.RCP R0, R3 ;  /* 0x0000000300007308 */ /* 0x000e620000001000 */
[----:B------:R-:W-:Y:S01]  /*0350*/  FADD R9, R11, R9 ;  /* 0x000000090b097221 */ /* 0x000fe20000000000 */
[----:B------:R-:W-:Y:S01]  /*0360*/  BSSY.RECONVERGENT B0, `(.L_x_2) ;  /* 0x000000e000007945 */ /* 0x000fe20003800200 */
[----:B-1----:R-:W-:-:S04]  /*0370*/  FFMA R11, -R3, R0, 1 ;  /* 0x3f800000030b7423 */ /* 0x002fc80000000100 */
[----:B------:R-:W-:Y:S01]  /*0380*/  FFMA R0, R0, R11, R0 ;  /* 0x0000000b00007223 */ /* 0x000fe20000000000 */
[----:B--2---:R-:W-:-:S04]  /*0390*/  FMUL R2, R2, R13 ;  /* 0x0000000d02027220 */ /* 0x004fc80000400000 */
[----:B------:R-:W-:-:S04]  /*03a0*/  FFMA R2, -R2, R9, R7 ;  /* 0x0000000902027223 */ /* 0x000fc80000000107 */
[----:B------:R-:W1:Y:S01]  /*03b0*/  FCHK P0, R2, R3 ;  /* 0x0000000302007302 */ /* 0x000e620000000000 */
[----:B------:R-:W-:-:S04]  /*03c0*/  FFMA R7, R0, R2, RZ ;  /* 0x0000000200077223 */ /* 0x000fc800000000ff */
[----:B------:R-:W-:-:S04]  /*03d0*/  FFMA R6, -R3, R7, R2 ;  /* 0x0000000703067223 */ /* 0x000fc80000000102 */
[----:B------:R-:W-:Y:S01]  /*03e0*/  FFMA R7, R0, R6, R7 ;  /* 0x0000000600077223 */ /* 0x000fe20000000007 */
[----:B01----:R-:W-:Y:S06]  /*03f0*/  @!P0 BRA `(.L_x_3) ;  /* 0x0000000000108947 */ /* 0x003fec0003800000 */
[----:B------:R-:W-:Y:S01]  /*0400*/  IMAD.MOV.U32 R0, RZ, RZ, R2 ;  /* 0x000000ffff007224 */ /* 0x000fe200078e0002 */
[----:B------:R-:W-:-:S07]  /*0410*/  MOV R6, 0x430 ;  /* 0x0000043000067802 */ /* 0x000fce0000000f00 */
[----:B------:R-:W-:Y:S05]  /*0420*/  CALL.REL.NOINC `($__internal_0_$__cuda_sm3x_div_rn_noftz_f32_slowpath) ;  /* 0x0000000000107944 */ /* 0x000fea0003c00000 */
[----:B------:R-:W-:-:S07]  /*0430*/  MOV R7, R0 ;  /* 0x0000000000077202 */ /* 0x000fce0000000f00 */
.L_x_3:
[----:B------:R-:W-:Y:S05]  /*0440*/  BSYNC.RECONVERGENT B0 ;  /* 0x0000000000007941 */ /* 0x000fea0003800200 */
.L_x_2:
[----:B------:R-:W-:Y:S01]  /*0450*/  STG.E desc[UR4][R4.64+0x4], R7 ;  /* 0x0000040704007986 */ /* 0x000fe2000c101904 */
[----:B------:R-:W-:Y:S05]  /*0460*/  EXIT ;  /* 0x000000000000794d */ /* 0x000fea0003800000 */
        .weak           $__internal_0_$__cuda_sm3x_div_rn_noftz_f32_slowpath
        .type           $__internal_0_$__cuda_sm3x_div_rn_noftz_f32_slowpath,@function
        .size           $__internal_0_$__cuda_sm3x_div_rn_noftz_f32_slowpath,(.L_x_16 - $__internal_0_$__cuda_sm3x_div_rn_noftz_f32_slowpath)
$__internal_0_$__cuda_sm3x_div_rn_noftz_f32_slowpath:
[----:B------:R-:W-:Y:S01]  /*0470*/  SHF.R.U32.HI R10, RZ, 0x17, R3 ;  /* 0x00000017ff0a7819 */ /* 0x000fe20000011603 */
[----:B------:R-:W-:Y:S01]  /*0480*/  BSSY.RECONVERGENT B1, `(.L_x_4) ;  /* 0x0000063000017945 */ /* 0x000fe20003800200 */
[----:B------:R-:W-:Y:S02]  /*0490*/  SHF.R.U32.HI R8, RZ, 0x17, R0 ;  /* 0x00000017ff087819 */ /* 0x000fe40000011600 */
[----:B------:R-:W-:Y:S02]  /*04a0*/  LOP3.LUT R10, R10, 0xff, RZ, 0xc0, !PT ;  /* 0x000000ff0a0a7812 */ /* 0x000fe400078ec0ff */
[----:B------:R-:W-:Y:S02]  /*04b0*/  LOP3.LUT R17, R8, 0xff, RZ, 0xc0, !PT ;  /* 0x000000ff08117812 */ /* 0x000fe400078ec0ff */
[----:B------:R-:W-:Y:S01]  /*04c0*/  MOV R15, R3 ;  /* 0x00000003000f7202 */ /* 0x000fe20000000f00 */
[----:B------:R-:W-:Y:S02]  /*04d0*/  VIADD R16, R10, 0xffffffff ;  /* 0xffffffff0a107836 */ /* 0x000fe40000000000 */
[----:B------:R-:W-:-:S03]  /*04e0*/  VIADD R14, R17, 0xffffffff ;  /* 0xffffffff110e7836 */ /* 0x000fc60000000000 */
[----:B------:R-:W-:-:S04]  /*04f0*/  ISETP.GT.U32.AND P0, PT, R16, 0xfd, PT ;  /* 0x000000fd1000780c */ /* 0x000fc80003f04070 */
[----:B------:R-:W-:-:S13]  /*0500*/  ISETP.GT.U32.OR P0, PT, R14, 0xfd, P0 ;  /* 0x000000fd0e00780c */ /* 0x000fda0000704470 */
[----:B------:R-:W-:Y:S01]  /*0510*/  @!P0 IMAD.MOV.U32 R8, RZ, RZ, RZ ;  /* 0x000000ffff088224 */ /* 0x000fe200078e00ff */
[----:B------:R-:W-:Y:S06]  /*0520*/  @!P0 BRA `(.L_x_5) ;  /* 0x00000000005c8947 */ /* 0x000fec0003800000 */
[----:B------:R-:W-:Y:S02]  /*0530*/  FSETP.GTU.FTZ.AND P0, PT, |R0|, +INF , PT ;  /* 0x7f8000000000780b */ /* 0x000fe40003f1c200 */
[----:B------:R-:W-:-:S04]  /*0540*/  FSETP.GTU.FTZ.AND P1, PT, |R3|, +INF , PT ;  /* 0x7f8000000300780b */ /* 0x000fc80003f3c200 */
[----:B------:R-:W-:-:S13]  /*0550*/  PLOP3.LUT P0, PT, P0, P1, PT, 0xf8, 0x8f ;  /* 0x00000000008f781c */ /* 0x000fda0000703f70 */
[----:B------:R-:W-:Y:S05]  /*0560*/  @P0 BRA `(.L_x_6) ;  /* 0x00000004004c0947 */ /* 0x000fea0003800000 */
[----:B------:R-:W-:-:S13]  /*0570*/  LOP3.LUT P0, RZ, R15, 0x7fffffff, R0, 0xc8, !PT ;  /* 0x7fffffff0fff7812 */ /* 0x000fda000780c800 */
[----:B------:R-:W-:Y:S05]  /*0580*/  @!P0 BRA `(.L_x_7) ;  /* 0x00000004003c8947 */ /* 0x000fea0003800000 */
[C---:B------:R-:W-:Y:S02]  /*0590*/  FSETP.NEU.FTZ.AND P2, PT, |R0|.reuse, +INF , PT ;  /* 0x7f8000000000780b */ /* 0x040fe40003f5d200 */
[----:B------:R-:W-:Y:S02]  /*05a0*/  FSETP.NEU.FTZ.AND P1, PT, |R3|, +INF , PT ;  /* 0x7f8000000300780b */ /* 0x000fe40003f3d200 */
[----:B------:R-:W-:-:S11]  /*05b0*/  FSETP.NEU.FTZ.AND P0, PT, |R0|, +INF , PT ;  /* 0x7f8000000000780b */ /* 0x000fd60003f1d200 */
[----:B------:R-:W-:Y:S05]  /*05c0*/  @!P1 BRA !P2, `(.L_x_7) ;  /* 0x00000004002c9947 */ /* 0x000fea0005000000 */
[----:B------:R-:W-:-:S04]  /*05d0*/  LOP3.LUT P2, RZ, R0, 0x7fffffff, RZ, 0xc0, !PT ;  /* 0x7fffffff00ff7812 */ /* 0x000fc8000784c0ff */
[----:B------:R-:W-:-:S13]  /*05e0*/  PLOP3.LUT P1, PT, P1, P2, PT, 0x2f, 0xf2 ;  /* 0x0000000000f2781c */ /* 0x000fda0000f24577 */
[----:B------:R-:W-:Y:S05]  /*05f0*/  @P1 BRA `(.L_x_8) ;  /* 0x0000000400181947 */ /* 0x000fea0003800000 */
[----:B------:R-:W-:-:S04]  /*0600*/  LOP3.LUT P1, RZ, R15, 0x7fffffff, RZ, 0xc0, !PT ;  /* 0x7fffffff0fff7812 */ /* 0x000fc8000782c0ff */
[----:B------:R-:W-:-:S13]  /*0610*/  PLOP3.LUT P0, PT, P0, P1, PT, 0x2f, 0xf2 ;  /* 0x0000000000f2781c */ /* 0x000fda0000702577 */
[----:B------:R-:W-:Y:S05]  /*0620*/  @P0 BRA `(.L_x_9) ;  /* 0x0000000400000947 */ /* 0x000fea0003800000 */
[----:B------:R-:W-:Y:S02]  /*0630*/  ISETP.GE.AND P0, PT, R14, RZ, PT ;  /* 0x000000ff0e00720c */ /* 0x000fe40003f06270 */
[----:B------:R-:W-:-:S11]  /*0640*/  ISETP.GE.AND P1, PT, R16, RZ, PT ;  /* 0x000000ff1000720c */ /* 0x000fd60003f26270 */
[----:B------:R-:W-:Y:S01]  /*0650*/  @P0 IMAD.MOV.U32 R8, RZ, RZ, RZ ;  /* 0x000000ffff080224 */ /* 0x000fe200078e00ff */
[----:B------:R-:W-:Y:S01]  /*0660*/  @!P0 MOV R8, 0xffffffc0 ;  /* 0xffffffc000088802 */ /* 0x000fe20000000f00 */
[----:B------:R-:W-:Y:S01]  /*0670*/  @!P0 FFMA R0, R0, 1.84467440737095516160e+19, RZ ;  /* 0x5f80000000008823 */ /* 0x000fe200000000ff */
[----:B------:R-:W-:-:S03]  /*0680*/  @!P1 FFMA R15, R3, 1.84467440737095516160e+19, RZ ;  /* 0x5f800000030f9823 */ /* 0x000fc600000000ff */
[----:B------:R-:W-:-:S07]  /*0690*/  @!P1 VIADD R8, R8, 0x40 ;  /* 0x0000004008089836 */ /* 0x000fce0000000000 */
.L_x_5:
[----:B------:R-:W-:Y:S01]  /*06a0*/  LEA R14, R10, 0xc0800000, 0x17 ;  /* 0xc08000000a0e7811 */ /* 0x000fe200078eb8ff */
[----:B------:R-:W-:Y:S01]  /*06b0*/  VIADD R17, R17, 0xffffff81 ;  /* 0xffffff8111117836 */ /* 0x000fe20000000000 */
[----:B------:R-:W-:Y:S02]  /*06c0*/  BSSY.RECONVERGENT B2, `(.L_x_10) ;  /* 0x0000035000027945 */ /* 0x000fe40003800200 */
[----:B------:R-:W-:Y:S01]  /*06d0*/  IADD3 R14, PT, PT, -R14, R15, RZ ;  /* 0x0000000f0e0e7210 */ /* 0x000fe20007ffe1ff */
[C---:B------:R-:W-:Y:S01]  /*06e0*/  IMAD R0, R17.reuse, -0x800000, R0 ;  /* 0xff80000011007824 */ /* 0x040fe200078e0200 */
[----:B------:R-:W-:Y:S02]  /*06f0*/  IADD3 R17, PT, PT, R17, 0x7f, -R10 ;  /* 0x0000007f11117810 */ /* 0x000fe40007ffe80a */
[----:B------:R-:W0:Y:S01]  /*0700*/  MUFU.RCP R15, R14 ;  /* 0x0000000e000f7308 */ /* 0x000e220000001000 */
[----:B------:R-:W-:Y:S01]  /*0710*/  FADD.FTZ R19, -R14, -RZ ;  /* 0x800000ff0e137221 */ /* 0x000fe20000010100 */
[----:B------:R-:W-:-:S03]  /*0720*/  IADD3 R17, PT, PT, R17, R8, RZ ;  /* 0x0000000811117210 */ /* 0x000fc60007ffe0ff */
[----:B0-----:R-:W-:-:S04]  /*0730*/  FFMA R16, R15, R19, 1 ;  /* 0x3f8000000f107423 */ /* 0x001fc80000000013 */
[----:B------:R-:W-:-:S04]  /*0740*/  FFMA R15, R15, R16, R15 ;  /* 0x000000100f0f7223 */ /* 0x000fc8000000000f */
[----:B------:R-:W-:-:S04]  /*0750*/  FFMA R16, R0, R15, RZ ;  /* 0x0000000f00107223 */ /* 0x000fc800000000ff */
[----:B------:R-:W-:-:S04]  /*0760*/  FFMA R18, R19, R16, R0 ;  /* 0x0000001013127223 */ /* 0x000fc80000000000 */
[----:B------:R-:W-:-:S04]  /*0770*/  FFMA R18, R15, R18, R16 ;  /* 0x000000120f127223 */ /* 0x000fc80000000010 */
[----:B------:R-:W-:-:S04]  /*0780*/  FFMA R19, R19, R18, R0 ;  /* 0x0000001213137223 */ /* 0x000fc80000000000 */
[----:B------:R-:W-:-:S05]  /*0790*/  FFMA R0, R15, R19, R18 ;  /* 0x000000130f007223 */ /* 0x000fca0000000012 */
[----:B------:R-:W-:-:S04]  /*07a0*/  SHF.R.U32.HI R10, RZ, 0x17, R0 ;  /* 0x00000017ff0a7819 */ /* 0x000fc80000011600 */
[----:B------:R-:W-:-:S05]  /*07b0*/  LOP3.LUT R10, R10, 0xff, RZ, 0xc0, !PT ;  /* 0x000000ff0a0a7812 */ /* 0x000fca00078ec0ff */
[----:B------:R-:W-:-:S05]  /*07c0*/  IMAD.IADD R14, R10, 0x1, R17 ;  /* 0x000000010a0e7824 */ /* 0x000fca00078e0211 */
[----:B------:R-:W-:-:S04]  /*07d0*/  IADD3 R8, PT, PT, R14, -0x1, RZ ;  /* 0xffffffff0e087810 */ /* 0x000fc80007ffe0ff */
[----:B------:R-:W-:-:S13]  /*07e0*/  ISETP.GE.U32.AND P0, PT, R8, 0xfe, PT ;  /* 0x000000fe0800780c */ /* 0x000fda0003f06070 */
[----:B------:R-:W-:Y:S05]  /*07f0*/  @!P0 BRA `(.L_x_11) ;  /* 0x0000000000808947 */ /* 0x000fea0003800000 */
[----:B------:R-:W-:-:S13]  /*0800*/  ISETP.GT.AND P0, PT, R14, 0xfe, PT ;  /* 0x000000fe0e00780c */ /* 0x000fda0003f04270 */
[----:B------:R-:W-:Y:S05]  /*0810*/  @P0 BRA `(.L_x_12) ;  /* 0x00000000006c0947 */ /* 0x000fea0003800000 */
[----:B------:R-:W-:-:S13]  /*0820*/  ISETP.GE.AND P0, PT, R14, 0x1, PT ;  /* 0x000000010e00780c */ /* 0x000fda0003f06270 */
[----:B------:R-:W-:Y:S05]  /*0830*/  @P0 BRA `(.L_x_13) ;  /* 0x0000000000740947 */ /* 0x000fea0003800000 */
[----:B------:R-:W-:Y:S02]  /*0840*/  ISETP.GE.AND P0, PT, R14, -0x18, PT ;  /* 0xffffffe80e00780c */ /* 0x000fe40003f06270 */
[----:B------:R-:W-:-:S11]  /*0850*/  LOP3.LUT R0, R0, 0x80000000, RZ, 0xc0, !PT ;  /* 0x8000000000007812 */ /* 0x000fd600078ec0ff */
[----:B------:R-:W-:Y:S05]  /*0860*/  @!P0 BRA `(.L_x_13) ;  /* 0x0000000000688947 */ /* 0x000fea0003800000 */
[CCC-:B------:R-:W-:Y:S01]  /*0870*/  FFMA.RZ R8, R15.reuse, R19.reuse, R18.reuse ;  /* 0x000000130f087223 */ /* 0x1c0fe2000000c012 */
[C---:B------:R-:W-:Y:S01]  /*0880*/  VIADD R17, R14.reuse, 0x20 ;  /* 0x000000200e117836 */ /* 0x040fe20000000000 */
[C---:B------:R-:W-:Y:S02]  /*0890*/  ISETP.NE.AND P2, PT, R14.reuse, RZ, PT ;  /* 0x000000ff0e00720c */ /* 0x040fe40003f45270 */
[----:B------:R-:W-:Y:S02]  /*08a0*/  ISETP.NE.AND P1, PT, R14, RZ, PT ;  /* 0x000000ff0e00720c */ /* 0x000fe40003f25270 */
[----:B------:R-:W-:Y:S01]  /*08b0*/  LOP3.LUT R10, R8, 0x7fffff, RZ, 0xc0, !PT ;  /* 0x007fffff080a7812 */ /* 0x000fe200078ec0ff */
[CCC-:B------:R-:W-:Y:S01]  /*08c0*/  FFMA.RP R8, R15.reuse, R19.reuse, R18.reuse ;  /* 0x000000130f087223 */ /* 0x1c0fe20000008012 */
[----:B------:R-:W-:Y:S01]  /*08d0*/  FFMA.RM R15, R15, R19, R18 ;  /* 0x000000130f0f7223 */ /* 0x000fe20000004012 */
[----:B------:R-:W-:Y:S02]  /*08e0*/  IADD3 R14, PT, PT, -R14, RZ, RZ ;  /* 0x000000ff0e0e7210 */ /* 0x000fe40007ffe1ff */
[----:B------:R-:W-:-:S02]  /*08f0*/  LOP3.LUT R10, R10, 0x800000, RZ, 0xfc, !PT ;  /* 0x008000000a0a7812 */ /* 0x000fc400078efcff */
[----:B------:R-:W-:Y:S02]  /*0900*/  FSETP.NEU.FTZ.AND P0, PT, R8, R15, PT ;  /* 0x0000000f0800720b */ /* 0x000fe40003f1d000 */
[----:B------:R-:W-:Y:S02]  /*0910*/  SHF.L.U32 R17, R10, R17, RZ ;  /* 0x000000110a117219 */ /* 0x000fe400000006ff */
[----:B------:R-:W-:Y:S02]  /*0920*/  SEL R15, R14, RZ, P2 ;  /* 0x000000ff0e0f7207 */ /* 0x000fe40001000000 */
[----:B------:R-:W-:Y:S02]  /*0930*/  ISETP.NE.AND P1, PT, R17, RZ, P1 ;  /* 0x000000ff1100720c */ /* 0x000fe40000f25270 */
[----:B------:R-:W-:Y:S02]  /*0940*/  SHF.R.U32.HI R15, RZ, R15, R10 ;  /* 0x0000000fff0f7219 */ /* 0x000fe4000001160a */
[----:B------:R-:W-:-:S02]  /*0950*/  PLOP3.LUT P0, PT, P0, P1, PT, 0xf8, 0x8f ;  /* 0x00000000008f781c */ /* 0x000fc40000703f70 */
[----:B------:R-:W-:Y:S02]  /*0960*/  SHF.R.U32.HI R17, RZ, 0x1, R15 ;  /* 0x00000001ff117819 */ /* 0x000fe4000001160f */
[----:B------:R-:W-:-:S04]  /*0970*/  SEL R8, RZ, 0x1, !P0 ;  /* 0x00000001ff087807 */ /* 0x000fc80004000000 */
[----:B------:R-:W-:-:S04]  /*0980*/  LOP3.LUT R8, R8, 0x1, R17, 0xf8, !PT ;  /* 0x0000000108087812 */ /* 0x000fc800078ef811 */
[----:B------:R-:W-:-:S05]  /*0990*/  LOP3.LUT R8, R8, R15, RZ, 0xc0, !PT ;  /* 0x0000000f08087212 */ /* 0x000fca00078ec0ff */
[----:B------:R-:W-:-:S05]  /*09a0*/  IMAD.IADD R17, R17, 0x1, R8 ;  /* 0x0000000111117824 */ /* 0x000fca00078e0208 */
[----:B------:R-:W-:Y:S01]  /*09b0*/  LOP3.LUT R0, R17, R0, RZ, 0xfc, !PT ;  /* 0x0000000011007212 */ /* 0x000fe200078efcff */
[----:B------:R-:W-:Y:S06]  /*09c0*/  BRA `(.L_x_13) ;  /* 0x0000000000107947 */ /* 0x000fec0003800000 */
.L_x_12:
[----:B------:R-:W-:-:S04]  /*09d0*/  LOP3.LUT R0, R0, 0x80000000, RZ, 0xc0, !PT ;  /* 0x8000000000007812 */ /* 0x000fc800078ec0ff */
[----:B------:R-:W-:Y:S01]  /*09e0*/  LOP3.LUT R0, R0, 0x7f800000, RZ, 0xfc, !PT ;  /* 0x7f80000000007812 */ /* 0x000fe200078efcff */
[----:B------:R-:W-:Y:S06]  /*09f0*/  BRA `(.L_x_13) ;  /* 0x0000000000047947 */ /* 0x000fec0003800000 */
.L_x_11:
[----:B------:R-:W-:-:S07]  /*0a00*/  LEA R0, R17, R0, 0x17 ;  /* 0x0000000011007211 */ /* 0x000fce00078eb8ff */
.L_x_13:
[----:B------:R-:W-:Y:S05]  /*0a10*/  BSYNC.RECONVERGENT B2 ;  /* 0x0000000000027941 */ /* 0x000fea0003800200 */
.L_x_10:
[----:B------:R-:W-:Y:S05]  /*0a20*/  BRA `(.L_x_14) ;  /* 0x0000000000207947 */ /* 0x000fea0003800000 */
.L_x_9:
[----:B------:R-:W-:-:S04]  /*0a30*/  LOP3.LUT R0, R15, 0x80000000, R0, 0x48, !PT ;  /* 0x800000000f007812 */ /* 0x000fc800078e4800 */
[----:B------:R-:W-:Y:S01]  /*0a40*/  LOP3.LUT R0, R0, 0x7f800000, RZ, 0xfc, !PT ;  /* 0x7f80000000007812 */ /* 0x000fe200078efcff */
[----:B------:R-:W-:Y:S06]  /*0a50*/  BRA `(.L_x_14) ;  /* 0x0000000000147947 */ /* 0x000fec0003800000 */
.L_x_8:
[----:B------:R-:W-:Y:S01]  /*0a60*/  LOP3.LUT R0, R15, 0x80000000, R0, 0x48, !PT ;  /* 0x800000000f007812 */ /* 0x000fe200078e4800 */
[----:B------:R-:W-:Y:S06]  /*0a70*/  BRA `(.L_x_14) ;  /* 0x00000000000c7947 */ /* 0x000fec0003800000 */
.L_x_7:
[----:B------:R-:W0:Y:S01]  /*0a80*/  MUFU.RSQ R0, -QNAN ;  /* 0xffc0000000007908 */ /* 0x000e220000001400 */
[----:B------:R-:W-:Y:S05]  /*0a90*/  BRA `(.L_x_14) ;  /* 0x0000000000047947 */ /* 0x000fea0003800000 */
.L_x_6:
[----:B------:R-:W-:-:S07]  /*0aa0*/  FADD.FTZ R0, R0, R3 ;  /* 0x0000000300007221 */ /* 0x000fce0000010000 */
.L_x_14:
[----:B------:R-:W-:Y:S05]  /*0ab0*/  BSYNC.RECONVERGENT B1 ;  /* 0x0000000000017941 */ /* 0x000fea0003800200 */
.L_x_4:
[----:B------:R-:W-:Y:S02]  /*0ac0*/  HFMA2 R15, -RZ, RZ, 0, 0 ;  /* 0x00000000ff0f7431 */ /* 0x000fe400000001ff */
[----:B------:R-:W-:-:S04]  /*0ad0*/  IMAD.MOV.U32 R14, RZ, RZ, R6 ;  /* 0x000000ffff0e7224 */ /* 0x000fc800078e0006 */
[----:B0-----:R-:W-:Y:S05]  /*0ae0*/  RET.REL.NODEC R14 `(_Z37Kernel_semi_implicit_time_integrationiiffffPfS_P6float2S1_S1_) ;  /* 0xfffffff40e447950 */ /* 0x001fea0003c3ffff */
.L_x_15:
[----:B------:R-:W-:-:S00]  /*0af0*/  BRA `(.L_x_15) ;  /* 0xfffffffc00fc7947 */ /* 0x000fc0000383ffff */
[----:B------:R-:W-:-:S00]  /*0b00*/  NOP ;  /* 0x0000000000007918 */ /* 0x000fc00000000000 */
[----:B------:R-:W-:-:S00]  /*0b10*/  NOP ;  /* 0x0000000000007918 */ /* 0x000fc00000000000 */
[----:B------:R-:W-:-:S00]  /*0b20*/  NOP ;  /* 0x0000000000007918 */ /* 0x000fc00000000000 */
[----:B------:R-:W-:-:S00]  /*0b30*/  NOP ;  /* 0x0000000000007918 */ /* 0x000fc00000000000 */
[----:B------:R-:W-:-:S00]  /*0b40*/  NOP ;  /* 0x0000000000007918 */ /* 0x000fc00000000000 */
[----:B------:R-:W-:-:S00]  /*0b50*/  NOP ;  /* 0x0000000000007918 */ /* 0x000fc00000000000 */
[----:B------:R-:W-:-:S00]  /*0b60*/  NOP ;  /* 0x0000000000007918 */ /* 0x000fc00000000000 */
[----:B------:R-:W-:-:S00]  /*0b70*/  NOP ;  /* 0x0000000000007918 */ /* 0x000fc00000000000 */
.L_x_16:


//--------------------- .nv.shared.reserved.0     --------------------------
	.section	.nv.shared.reserved.0,"aw",@nobits
	.weak		__nv_reservedSMEM_offset_0_alias
	.size		__nv_reservedSMEM_offset_0_alias, 0, 64
	.other		__nv_reservedSMEM_offset_0_alias,@"STO_CUDA_RESERVED_SHARED STV_DEFAULT"
__nv_reservedSMEM_offset_0_alias:
	.zero		0
	.zero		64


//--------------------- .nv.constant0._Z37Kernel_semi_implicit_time_integrationiiffffPfS_P6float2S1_S1_ --------------------------
	.section	.nv.constant0._Z37Kernel_semi_implicit_time_integrationiiffffPfS_P6float2S1_S1_,"a",@progbits
	.sectionflags	@""
	.align	4
.nv.constant0._Z37Kernel_semi_implicit_time_integrationiiffffPfS_P6float2S1_S1_:
	.zero		960


//--------------------- SYMBOLS --------------------------

	.type		.nv.reservedSmem.offset0,@object
	.size		.nv.reservedSmem.offset0,0x4
